	.headerflags	@"EF_CUDA_TEXMODE_UNIFIED EF_CUDA_64BIT_ADDRESS EF_CUDA_SM89 EF_CUDA_VIRTUAL_SM(EF_CUDA_SM89)"
	.elftype	@"ET_EXEC"


//--------------------- .nv.info                  --------------------------
	.section	.nv.info,"",@"SHT_CUDA_INFO"
	.align	4


	//----- nvinfo : EIATTR_REGCOUNT
	.align		4
        /*0000*/ 	.byte	0x04, 0x2f
        /*0002*/ 	.short	(.L_1 - .L_0)
	.align		4
.L_0:
        /*0004*/ 	.word	index@(triton__0d1d234567de)
        /*0008*/ 	.word	0x00000015


	//----- nvinfo : EIATTR_MAX_STACK_SIZE
	.align		4
.L_1:
        /*000c*/ 	.byte	0x04, 0x23
        /*000e*/ 	.short	(.L_3 - .L_2)
	.align		4
.L_2:
        /*0010*/ 	.word	index@(triton__0d1d234567de)
        /*0014*/ 	.word	0x00000000


	//----- nvinfo : EIATTR_MIN_STACK_SIZE
	.align		4
.L_3:
        /*0018*/ 	.byte	0x04, 0x12
        /*001a*/ 	.short	(.L_5 - .L_4)
	.align		4
.L_4:
        /*001c*/ 	.word	index@(triton__0d1d234567de)
        /*0020*/ 	.word	0x00000000


	//----- nvinfo : EIATTR_FRAME_SIZE
	.align		4
.L_5:
        /*0024*/ 	.byte	0x04, 0x11
        /*0026*/ 	.short	(.L_7 - .L_6)
	.align		4
.L_6:
        /*0028*/ 	.word	index@(triton__0d1d234567de)
        /*002c*/ 	.word	0x00000000
.L_7:


//--------------------- .nv.info.triton__0d1d234567de --------------------------
	.section	.nv.info.triton__0d1d234567de,"",@"SHT_CUDA_INFO"
	.align	4


	//----- nvinfo : EIATTR_CUDA_API_VERSION
	.align		4
        /*0000*/ 	.byte	0x04, 0x37
        /*0002*/ 	.short	(.L_9 - .L_8)
.L_8:
        /*0004*/ 	.word	0x0000007b


	//----- nvinfo : EIATTR_PARAM_CBANK
	.align		4
.L_9:
        /*0008*/ 	.byte	0x04, 0x0a
        /*000a*/ 	.short	(.L_11 - .L_10)
	.align		4
.L_10:
        /*000c*/ 	.word	index@(.nv.constant0.triton__0d1d234567de)
        /*0010*/ 	.short	0x0160
        /*0012*/ 	.short	0x0028


	//----- nvinfo : EIATTR_CBANK_PARAM_SIZE
	.align		4
.L_11:
        /*0014*/ 	.byte	0x03, 0x19
        /*0016*/ 	.short	0x0028


	//----- nvinfo : EIATTR_KPARAM_INFO
	.align		4
        /*0018*/ 	.byte	0x04, 0x17
        /*001a*/ 	.short	(.L_13 - .L_12)
.L_12:
        /*001c*/ 	.word	0x00000000
        /*0020*/ 	.short	0x0007
        /*0022*/ 	.short	0x0024
        /*0024*/ 	.byte	0x00, 0xf0, 0x11, 0x00


	//----- nvinfo : EIATTR_KPARAM_INFO
	.align		4
.L_13:
        /*0028*/ 	.byte	0x04, 0x17
        /*002a*/ 	.short	(.L_15 - .L_14)
.L_14:
        /*002c*/ 	.word	0x00000000
        /*0030*/ 	.short	0x0006
        /*0032*/ 	.short	0x0020
        /*0034*/ 	.byte	0x00, 0xf0, 0x11, 0x00


	//----- nvinfo : EIATTR_KPARAM_INFO
	.align		4
.L_15:
        /*0038*/ 	.byte	0x04, 0x17
        /*003a*/ 	.short	(.L_17 - .L_16)
.L_16:
        /*003c*/ 	.word	0x00000000
        /*0040*/ 	.short	0x0005
        /*0042*/ 	.short	0x001c
        /*0044*/ 	.byte	0x00, 0xf0, 0x11, 0x00


	//----- nvinfo : EIATTR_KPARAM_INFO
	.align		4
.L_17:
        /*0048*/ 	.byte	0x04, 0x17
        /*004a*/ 	.short	(.L_19 - .L_18)
.L_18:
        /*004c*/ 	.word	0x00000000
        /*0050*/ 	.short	0x0004
        /*0052*/ 	.short	0x0018
        /*0054*/ 	.byte	0x00, 0xf0, 0x11, 0x00


	//----- nvinfo : EIATTR_KPARAM_INFO
	.align		4
.L_19:
        /*0058*/ 	.byte	0x04, 0x17
        /*005a*/ 	.short	(.L_21 - .L_20)
.L_20:
        /*005c*/ 	.word	0x00000000
        /*0060*/ 	.short	0x0003
        /*0062*/ 	.short	0x0014
        /*0064*/ 	.byte	0x00, 0xf0, 0x11, 0x00


	//----- nvinfo : EIATTR_KPARAM_INFO
	.align		4
.L_21:
        /*0068*/ 	.byte	0x04, 0x17
        /*006a*/ 	.short	(.L_23 - .L_22)
.L_22:
        /*006c*/ 	.word	0x00000000
        /*0070*/ 	.short	0x0002
        /*0072*/ 	.short	0x0010
        /*0074*/ 	.byte	0x00, 0xf0, 0x11, 0x00


	//----- nvinfo : EIATTR_KPARAM_INFO
	.align		4
.L_23:
        /*0078*/ 	.byte	0x04, 0x17
        /*007a*/ 	.short	(.L_25 - .L_24)
.L_24:
        /*007c*/ 	.word	0x00000000
        /*0080*/ 	.short	0x0001
        /*0082*/ 	.short	0x0008
        /*0084*/ 	.byte	0x00, 0xf0, 0x21, 0x00


	//----- nvinfo : EIATTR_KPARAM_INFO
	.align		4
.L_25:
        /*0088*/ 	.byte	0x04, 0x17
        /*008a*/ 	.short	(.L_27 - .L_26)
.L_26:
        /*008c*/ 	.word	0x00000000
        /*0090*/ 	.short	0x0000
        /*0092*/ 	.short	0x0000
        /*0094*/ 	.byte	0x00, 0xf0, 0x21, 0x00


	//----- nvinfo : EIATTR_MAXREG_COUNT
	.align		4
.L_27:
        /*0098*/ 	.byte	0x03, 0x1b
        /*009a*/ 	.short	0x00ff


	//----- nvinfo : EIATTR_EXIT_INSTR_OFFSETS
	.align		4
        /*009c*/ 	.byte	0x04, 0x1c
        /*009e*/ 	.short	(.L_29 - .L_28)


	//   ....[0]....
.L_28:
        /*00a0*/ 	.word	0x00000be0


	//   ....[1]....
        /*00a4*/ 	.word	0x00000c00


	//----- nvinfo : EIATTR_MAX_THREADS
	.align		4
.L_29:
        /*00a8*/ 	.byte	0x04, 0x05
        /*00aa*/ 	.short	(.L_31 - .L_30)
.L_30:
        /*00ac*/ 	.word	0x00000100
        /*00b0*/ 	.word	0x00000001
        /*00b4*/ 	.word	0x00000001
.L_31:


//--------------------- .nv.rel.action            --------------------------
	.section	.nv.rel.action,"",@"SHT_CUDA_RELOCINFO"
	.align	8
	.sectionentsize	8
        /*0000*/ 	.byte	0x73, 0x00, 0x00, 0x00, 0x00, 0x00, 0x00, 0x00, 0x00, 0x00, 0x00, 0x11, 0x25, 0x00, 0x05, 0x36


//--------------------- .nv.constant0.triton__0d1d234567de --------------------------
	.section	.nv.constant0.triton__0d1d234567de,"a",@progbits
	.align	4
.nv.constant0.triton__0d1d234567de:
	.zero		392


//--------------------- .text.triton__0d1d234567de --------------------------
	.section	.text.triton__0d1d234567de,"ax",@progbits
	.sectioninfo	@"SHI_REGISTERS=21"
	.align	128
        .global         triton__0d1d234567de
        .type           triton__0d1d234567de,@function
        .size           triton__0d1d234567de,(.L_x_1 - triton__0d1d234567de)
        .other          triton__0d1d234567de,@"STO_CUDA_ENTRY STV_DEFAULT"
triton__0d1d234567de:
.text.triton__0d1d234567de:
[----:B------:R-:W-:-:S02]  /*0000*/  IMAD.MOV.U32 R1, RZ, RZ, c[0x0][0x28] ;  /* 0x00000a00ff017624 */ /* 0x000fc400078e00ff */
[----:B------:R-:W-:Y:S01]  /*0010*/  IABS R12, c[0x0][0x174] ;  /* 0x00005d00000c7a13 */ /* 0x000fe20000000000 */
[----:B------:R-:W0:Y:S01]  /*0020*/  S2R R0, SR_TID.X ;  /* 0x0000000000007919 */ /* 0x000e220000002100 */
[----:B------:R-:W-:Y:S01]  /*0030*/  IABS R8, c[0x0][0x170] ;  /* 0x00005c0000087a13 */ /* 0x000fe20000000000 */
[----:B------:R-:W-:Y:S01]  /*0040*/  IMAD.MOV.U32 R18, RZ, RZ, 0x3e800000 ;  /* 0x3e800000ff127424 */ /* 0x000fe200078e00ff */
[----:B------:R-:W1:Y:S01]  /*0050*/  I2F.RP R2, R12 ;  /* 0x0000000c00027306 */ /* 0x000e620000209400 */
[----:B------:R-:W2:Y:S01]  /*0060*/  S2R R3, SR_CTAID.X ;  /* 0x0000000000037919 */ /* 0x000ea20000002500 */
[----:B------:R-:W-:Y:S01]  /*0070*/  ISETP.NE.AND P2, PT, RZ, c[0x0][0x174], PT ;  /* 0x00005d00ff007a0c */ /* 0x000fe20003f45270 */
[----:B------:R-:W-:Y:S01]  /*0080*/  ULDC.64 UR4, c[0x0][0x178] ;  /* 0x00005e0000047ab9 */ /* 0x000fe20000000a00 */
[----:B------:R-:W-:Y:S01]  /*0090*/  I2FP.F32.S32 R14, c[0x0][0x170] ;  /* 0x00005c00000e7a45 */ /* 0x000fe20000201400 */
[----:B------:R-:W-:Y:S01]  /*00a0*/  USHF.R.S32.HI UR6, URZ, 0x1f, UR5 ;  /* 0x0000001f3f067899 */ /* 0x000fe20008011405 */
[----:B------:R-:W-:Y:S01]  /*00b0*/  I2FP.F32.S32 R16, c[0x0][0x174] ;  /* 0x00005d0000107a45 */ /* 0x000fe20000201400 */
[----:B------:R-:W-:Y:S01]  /*00c0*/  UIMAD UR4, UR5, UR4, URZ ;  /* 0x00000004050472a4 */ /* 0x000fe2000f8e023f */
[----:B------:R-:W3:Y:S08]  /*00d0*/  I2F.RP R11, R8 ;  /* 0x00000008000b7306 */ /* 0x000ef00000209400 */
[----:B-1----:R-:W1:Y:S01]  /*00e0*/  MUFU.RCP R2, R2 ;  /* 0x0000000200027308 */ /* 0x002e620000001000 */
[----:B0-----:R-:W-:-:S07]  /*00f0*/  IMAD.SHL.U32 R0, R0, 0x2, RZ ;  /* 0x0000000200007824 */ /* 0x001fce00078e00ff */
[----:B---3--:R-:W-:Y:S01]  /*0100*/  MUFU.RCP R11, R11 ;  /* 0x0000000b000b7308 */ /* 0x008fe20000001000 */
[----:B------:R-:W-:-:S05]  /*0110*/  LOP3.LUT R0, R0, 0x1fe, RZ, 0xc0, !PT ;  /* 0x000001fe00007812 */ /* 0x000fca00078ec0ff */
[----:B--2---:R-:W-:Y:S01]  /*0120*/  IMAD R0, R3, 0x200, R0 ;  /* 0x0000020003007824 */ /* 0x004fe200078e0200 */
[----:B-1----:R-:W-:-:S04]  /*0130*/  IADD3 R4, R2, 0xffffffe, RZ ;  /* 0x0ffffffe02047810 */ /* 0x002fc80007ffe0ff */
[----:B------:R0:W1:Y:S01]  /*0140*/  F2I.FTZ.U32.TRUNC.NTZ R5, R4 ;  /* 0x0000000400057305 */ /* 0x000062000021f000 */
[----:B------:R-:W-:-:S04]  /*0150*/  IADD3 R2, R0, 0x1, RZ ;  /* 0x0000000100027810 */ /* 0x000fc80007ffe0ff */
[----:B------:R-:W-:Y:S01]  /*0160*/  IABS R7, R2 ;  /* 0x0000000200077213 */ /* 0x000fe20000000000 */
[----:B0-----:R-:W-:Y:S02]  /*0170*/  IMAD.MOV.U32 R4, RZ, RZ, RZ ;  /* 0x000000ffff047224 */ /* 0x001fe400078e00ff */
[----:B-1----:R-:W-:-:S04]  /*0180*/  IMAD.MOV R6, RZ, RZ, -R5 ;  /* 0x000000ffff067224 */ /* 0x002fc800078e0a05 */
[----:B------:R-:W-:Y:S01]  /*0190*/  IMAD.MOV.U32 R3, RZ, RZ, R6 ;  /* 0x000000ffff037224 */ /* 0x000fe200078e0006 */
[----:B------:R-:W-:-:S03]  /*01a0*/  IABS R6, R0 ;  /* 0x0000000000067213 */ /* 0x000fc60000000000 */
[----:B------:R-:W-:-:S04]  /*01b0*/  IMAD R3, R3, R12, RZ ;  /* 0x0000000c03037224 */ /* 0x000fc800078e02ff */
[----:B------:R-:W-:Y:S01]  /*01c0*/  IMAD.HI.U32 R4, R5, R3, R4 ;  /* 0x0000000305047227 */ /* 0x000fe200078e0004 */
[----:B------:R-:W-:Y:S02]  /*01d0*/  IADD3 R5, R11, 0xffffffe, RZ ;  /* 0x0ffffffe0b057810 */ /* 0x000fe40007ffe0ff */
[----:B------:R-:W-:Y:S01]  /*01e0*/  IABS R11, c[0x0][0x180] ;  /* 0x00006000000b7a13 */ /* 0x000fe20000000000 */
[----:B------:R-:W-:Y:S02]  /*01f0*/  IMAD.MOV.U32 R3, RZ, RZ, R6 ;  /* 0x000000ffff037224 */ /* 0x000fe400078e0006 */
[----:B------:R-:W-:Y:S01]  /*0200*/  IMAD.MOV.U32 R6, RZ, RZ, R7 ;  /* 0x000000ffff067224 */ /* 0x000fe200078e0007 */
[----:B------:R-:W0:Y:S01]  /*0210*/  F2I.FTZ.U32.TRUNC.NTZ R5, R5 ;  /* 0x0000000500057305 */ /* 0x000e22000021f000 */
[----:B------:R-:W-:-:S04]  /*0220*/  IMAD.HI.U32 R9, R4, R3, RZ ;  /* 0x0000000304097227 */ /* 0x000fc800078e00ff */
[----:B------:R-:W-:Y:S01]  /*0230*/  IMAD.HI.U32 R10, R4, R6, RZ ;  /* 0x00000006040a7227 */ /* 0x000fe200078e00ff */
[----:B------:R-:W-:-:S03]  /*0240*/  IADD3 R4, -R9, RZ, RZ ;  /* 0x000000ff09047210 */ /* 0x000fc60007ffe1ff */
[----:B------:R-:W-:Y:S02]  /*0250*/  IMAD.MOV R7, RZ, RZ, -R10 ;  /* 0x000000ffff077224 */ /* 0x000fe400078e0a0a */
[C---:B------:R-:W-:Y:S02]  /*0260*/  IMAD R4, R12.reuse, R4, R3 ;  /* 0x000000040c047224 */ /* 0x040fe400078e0203 */
[----:B------:R-:W-:-:S03]  /*0270*/  IMAD R7, R12, R7, R6 ;  /* 0x000000070c077224 */ /* 0x000fc600078e0206 */
[C---:B------:R-:W-:Y:S01]  /*0280*/  ISETP.GT.U32.AND P5, PT, R12.reuse, R4, PT ;  /* 0x000000040c00720c */ /* 0x040fe20003fa4070 */
[----:B0-----:R-:W-:Y:S01]  /*0290*/  IMAD.MOV R13, RZ, RZ, -R5 ;  /* 0x000000ffff0d7224 */ /* 0x001fe200078e0a05 */
[----:B------:R-:W-:-:S03]  /*02a0*/  ISETP.GT.U32.AND P6, PT, R12, R7, PT ;  /* 0x000000070c00720c */ /* 0x000fc60003fc4070 */
[----:B------:R-:W-:-:S08]  /*02b0*/  IMAD R13, R13, R8, RZ ;  /* 0x000000080d0d7224 */ /* 0x000fd000078e02ff */
[--C-:B------:R-:W-:Y:S01]  /*02c0*/  @!P5 IMAD.IADD R4, R4, 0x1, -R12.reuse ;  /* 0x000000010404d824 */ /* 0x100fe200078e0a0c */
[----:B------:R-:W-:Y:S01]  /*02d0*/  @!P5 IADD3 R9, R9, 0x1, RZ ;  /* 0x000000010909d810 */ /* 0x000fe20007ffe0ff */
[----:B------:R-:W-:Y:S01]  /*02e0*/  @!P6 IMAD.IADD R7, R7, 0x1, -R12 ;  /* 0x000000010707e824 */ /* 0x000fe200078e0a0c */
[----:B------:R-:W-:Y:S02]  /*02f0*/  @!P6 IADD3 R10, R10, 0x1, RZ ;  /* 0x000000010a0ae810 */ /* 0x000fe40007ffe0ff */
[-C--:B------:R-:W-:Y:S02]  /*0300*/  ISETP.GE.U32.AND P3, PT, R4, R12.reuse, PT ;  /* 0x0000000c0400720c */ /* 0x080fe40003f66070 */
[----:B------:R-:W-:Y:S02]  /*0310*/  ISETP.GE.U32.AND P4, PT, R7, R12, PT ;  /* 0x0000000c0700720c */ /* 0x000fe40003f86070 */
[----:B------:R-:W-:Y:S02]  /*0320*/  LOP3.LUT R4, R0, c[0x0][0x174], RZ, 0x3c, !PT ;  /* 0x00005d0000047a12 */ /* 0x000fe400078e3cff */
[----:B------:R-:W-:-:S02]  /*0330*/  LOP3.LUT R7, R2, c[0x0][0x174], RZ, 0x3c, !PT ;  /* 0x00005d0002077a12 */ /* 0x000fc400078e3cff */
[----:B------:R-:W-:Y:S01]  /*0340*/  ISETP.GE.AND P0, PT, R4, RZ, PT ;  /* 0x000000ff0400720c */ /* 0x000fe20003f06270 */
[----:B------:R-:W-:Y:S01]  /*0350*/  IMAD.MOV.U32 R4, RZ, RZ, RZ ;  /* 0x000000ffff047224 */ /* 0x000fe200078e00ff */
[----:B------:R-:W-:Y:S01]  /*0360*/  ISETP.GE.AND P1, PT, R7, RZ, PT ;  /* 0x000000ff0700720c */ /* 0x000fe20003f26270 */
[----:B------:R-:W-:Y:S02]  /*0370*/  IMAD.MOV.U32 R7, RZ, RZ, R11 ;  /* 0x000000ffff077224 */ /* 0x000fe400078e000b */
[----:B------:R-:W-:Y:S01]  /*0380*/  @P3 IADD3 R9, R9, 0x1, RZ ;  /* 0x0000000109093810 */ /* 0x000fe20007ffe0ff */
[----:B------:R-:W-:Y:S01]  /*0390*/  IMAD.HI.U32 R4, R5, R13, R4 ;  /* 0x0000000d05047227 */ /* 0x000fe200078e0004 */
[----:B------:R-:W-:Y:S01]  /*03a0*/  @P4 IADD3 R10, R10, 0x1, RZ ;  /* 0x000000010a0a4810 */ /* 0x000fe20007ffe0ff */
[----:B------:R-:W0:Y:S01]  /*03b0*/  I2F.RP R12, R7 ;  /* 0x00000007000c7306 */ /* 0x000e220000209400 */
[----:B------:R-:W-:-:S03]  /*03c0*/  FSETP.GT.AND P3, PT, |R14|, 8.50705917302346158658e+37, PT ;  /* 0x7e8000000e00780b */ /* 0x000fc60003f64200 */
[----:B------:R-:W-:Y:S01]  /*03d0*/  IMAD.MOV.U32 R11, RZ, RZ, R10 ;  /* 0x000000ffff0b7224 */ /* 0x000fe200078e000a */
[----:B------:R-:W-:Y:S02]  /*03e0*/  LOP3.LUT R10, RZ, c[0x0][0x174], RZ, 0x33, !PT ;  /* 0x00005d00ff0a7a12 */ /* 0x000fe400078e33ff */
[----:B------:R-:W-:Y:S01]  /*03f0*/  @!P0 IADD3 R9, -R9, RZ, RZ ;  /* 0x000000ff09098210 */ /* 0x000fe20007ffe1ff */
[----:B------:R-:W-:Y:S01]  /*0400*/  @!P1 IMAD.MOV R11, RZ, RZ, -R11 ;  /* 0x000000ffff0b9224 */ /* 0x000fe200078e0a0b */
[----:B------:R-:W-:Y:S02]  /*0410*/  FSETP.GEU.AND P1, PT, |R14|, 1.175494350822287508e-38, PT ;  /* 0x008000000e00780b */ /* 0x000fe40003f2e200 */
[C---:B------:R-:W-:Y:S02]  /*0420*/  SEL R9, R10.reuse, R9, !P2 ;  /* 0x000000090a097207 */ /* 0x040fe40005000000 */
[----:B------:R-:W-:Y:S01]  /*0430*/  SEL R10, R10, R11, !P2 ;  /* 0x0000000b0a0a7207 */ /* 0x000fe20005000000 */
[----:B------:R-:W-:Y:S01]  /*0440*/  @P3 FMUL R14, R14, 0.25 ;  /* 0x3e8000000e0e3820 */ /* 0x000fe20000400000 */
[----:B------:R-:W-:Y:S01]  /*0450*/  IABS R11, R9 ;  /* 0x00000009000b7213 */ /* 0x000fe20000000000 */
[----:B0-----:R-:W0:Y:S01]  /*0460*/  MUFU.RCP R12, R12 ;  /* 0x0000000c000c7308 */ /* 0x001e220000001000 */
[----:B------:R-:W-:-:S02]  /*0470*/  IABS R13, R10 ;  /* 0x0000000a000d7213 */ /* 0x000fc40000000000 */
[----:B------:R-:W-:Y:S01]  /*0480*/  ISETP.GE.AND P4, PT, R10, RZ, PT ;  /* 0x000000ff0a00720c */ /* 0x000fe20003f86270 */
[----:B------:R-:W-:Y:S02]  /*0490*/  IMAD.HI.U32 R5, R4, R11, RZ ;  /* 0x0000000b04057227 */ /* 0x000fe400078e00ff */
[----:B------:R-:W-:Y:S02]  /*04a0*/  @!P1 FMUL R14, R14, 16777216 ;  /* 0x4b8000000e0e9820 */ /* 0x000fe40000400000 */
[----:B------:R-:W-:-:S04]  /*04b0*/  IMAD.HI.U32 R4, R4, R13, RZ ;  /* 0x0000000d04047227 */ /* 0x000fc800078e00ff */
[----:B------:R-:W-:Y:S01]  /*04c0*/  IMAD.MOV R15, RZ, RZ, -R4 ;  /* 0x000000ffff0f7224 */ /* 0x000fe200078e0a04 */
[----:B------:R-:W1:Y:S01]  /*04d0*/  MUFU.RCP R14, R14 ;  /* 0x0000000e000e7308 */ /* 0x000e620000001000 */
[----:B------:R-:W-:Y:S02]  /*04e0*/  IMAD.MOV R5, RZ, RZ, -R5 ;  /* 0x000000ffff057224 */ /* 0x000fe400078e0a05 */
[----:B------:R-:W-:Y:S01]  /*04f0*/  IMAD R13, R8, R15, R13 ;  /* 0x0000000f080d7224 */ /* 0x000fe200078e020d */
[----:B0-----:R-:W-:Y:S01]  /*0500*/  IADD3 R4, R12, 0xffffffe, RZ ;  /* 0x0ffffffe0c047810 */ /* 0x001fe20007ffe0ff */
[----:B------:R-:W-:Y:S01]  /*0510*/  IMAD R11, R8, R5, R11 ;  /* 0x00000005080b7224 */ /* 0x000fe200078e020b */
[----:B------:R-:W-:Y:S02]  /*0520*/  FSEL R15, R18, 1, P3 ;  /* 0x3f800000120f7808 */ /* 0x000fe40001800000 */
[C---:B------:R-:W-:Y:S01]  /*0530*/  ISETP.GT.U32.AND P2, PT, R8.reuse, R13, PT ;  /* 0x0000000d0800720c */ /* 0x040fe20003f44070 */
[----:B------:R-:W0:Y:S01]  /*0540*/  F2I.FTZ.U32.TRUNC.NTZ R5, R4 ;  /* 0x0000000400057305 */ /* 0x000e22000021f000 */
[----:B------:R-:W-:Y:S01]  /*0550*/  ISETP.GT.U32.AND P0, PT, R8, R11, PT ;  /* 0x0000000b0800720c */ /* 0x000fe20003f04070 */
[----:B------:R-:W-:Y:S01]  /*0560*/  @!P1 FMUL R15, R15, 16777216 ;  /* 0x4b8000000f0f9820 */ /* 0x000fe20000400000 */
[----:B------:R-:W-:-:S02]  /*0570*/  FSETP.GT.AND P1, PT, |R16|, 8.50705917302346158658e+37, PT ;  /* 0x7e8000001000780b */ /* 0x000fc40003f24200 */
[----:B------:R-:W-:Y:S02]  /*0580*/  ISETP.GE.AND P3, PT, R9, RZ, PT ;  /* 0x000000ff0900720c */ /* 0x000fe40003f66270 */
[----:B------:R-:W-:Y:S01]  /*0590*/  LOP3.LUT R12, R0, c[0x0][0x180], RZ, 0x3c, !PT ;  /* 0x00006000000c7a12 */ /* 0x000fe200078e3cff */
[----:B-1----:R-:W-:Y:S01]  /*05a0*/  FMUL R14, R14, R15 ;  /* 0x0000000f0e0e7220 */ /* 0x002fe20000400000 */
[----:B------:R-:W-:-:S03]  /*05b0*/  I2FP.F32.S32 R15, c[0x0][0x178] ;  /* 0x00005e00000f7a45 */ /* 0x000fc60000201400 */
[----:B------:R-:W-:Y:S01]  /*05c0*/  @!P2 IMAD.IADD R13, R13, 0x1, -R8 ;  /* 0x000000010d0da824 */ /* 0x000fe200078e0a08 */
[----:B------:R-:W-:Y:S01]  /*05d0*/  FSETP.GEU.AND P2, PT, |R16|, 1.175494350822287508e-38, PT ;  /* 0x008000001000780b */ /* 0x000fe20003f4e200 */
[----:B------:R-:W-:Y:S01]  /*05e0*/  FMUL R14, R14, R15 ;  /* 0x0000000f0e0e7220 */ /* 0x000fe20000400000 */
[----:B------:R-:W-:Y:S01]  /*05f0*/  @!P0 IADD3 R11, R11, -R8, RZ ;  /* 0x800000080b0b8210 */ /* 0x000fe20007ffe0ff */
[----:B0-----:R-:W-:Y:S01]  /*0600*/  IMAD.MOV R4, RZ, RZ, -R5 ;  /* 0x000000ffff047224 */ /* 0x001fe200078e0a05 */
[----:B------:R-:W-:Y:S01]  /*0610*/  ISETP.GT.U32.AND P6, PT, R8, R13, PT ;  /* 0x0000000d0800720c */ /* 0x000fe20003fc4070 */
[----:B------:R-:W-:Y:S01]  /*0620*/  @P1 FMUL R16, R16, 0.25 ;  /* 0x3e80000010101820 */ /* 0x000fe20000400000 */
[----:B------:R-:W-:Y:S01]  /*0630*/  ISETP.GT.U32.AND P5, PT, R8, R11, PT ;  /* 0x0000000b0800720c */ /* 0x000fe20003fa4070 */
[----:B------:R-:W-:Y:S01]  /*0640*/  IMAD R17, R4, R7, RZ ;  /* 0x0000000704117224 */ /* 0x000fe200078e02ff */
[----:B------:R-:W-:Y:S01]  /*0650*/  ISETP.GE.AND P0, PT, R12, RZ, PT ;  /* 0x000000ff0c00720c */ /* 0x000fe20003f06270 */
[----:B------:R-:W-:Y:S01]  /*0660*/  IMAD.MOV.U32 R4, RZ, RZ, RZ ;  /* 0x000000ffff047224 */ /* 0x000fe200078e00ff */
[----:B------:R-:W-:-:S03]  /*0670*/  FSEL R15, R18, 1, P1 ;  /* 0x3f800000120f7808 */ /* 0x000fc60000800000 */
[----:B------:R-:W-:Y:S01]  /*0680*/  IMAD.HI.U32 R5, R5, R17, R4 ;  /* 0x0000001105057227 */ /* 0x000fe200078e0004 */
[----:B------:R-:W-:Y:S01]  /*0690*/  @!P2 FMUL R16, R16, 16777216 ;  /* 0x4b8000001010a820 */ /* 0x000fe20000400000 */
[----:B------:R-:W-:Y:S02]  /*06a0*/  @!P2 FMUL R15, R15, 16777216 ;  /* 0x4b8000000f0fa820 */ /* 0x000fe40000400000 */
[--C-:B------:R-:W-:Y:S02]  /*06b0*/  @!P6 IMAD.IADD R13, R13, 0x1, -R8.reuse ;  /* 0x000000010d0de824 */ /* 0x100fe400078e0a08 */
[----:B------:R-:W-:Y:S01]  /*06c0*/  @!P5 IMAD.IADD R11, R11, 0x1, -R8 ;  /* 0x000000010b0bd824 */ /* 0x000fe200078e0a08 */
[----:B------:R-:W-:Y:S01]  /*06d0*/  ISETP.NE.AND P5, PT, RZ, c[0x0][0x170], PT ;  /* 0x00005c00ff007a0c */ /* 0x000fe20003fa5270 */
[----:B------:R-:W-:Y:S01]  /*06e0*/  IMAD.HI.U32 R4, R5, R3, RZ ;  /* 0x0000000305047227 */ /* 0x000fe200078e00ff */
[----:B------:R-:W-:Y:S01]  /*06f0*/  LOP3.LUT R8, RZ, c[0x0][0x170], RZ, 0x33, !PT ;  /* 0x00005c00ff087a12 */ /* 0x000fe200078e33ff */
[----:B------:R-:W0:Y:S01]  /*0700*/  MUFU.RCP R16, R16 ;  /* 0x0000001000107308 */ /* 0x000e220000001000 */
[----:B------:R-:W-:Y:S01]  /*0710*/  @!P4 IADD3 R13, -R13, RZ, RZ ;  /* 0x000000ff0d0dc210 */ /* 0x000fe20007ffe1ff */
[----:B------:R-:W-:-:S02]  /*0720*/  @!P3 IMAD.MOV R11, RZ, RZ, -R11 ;  /* 0x000000ffff0bb224 */ /* 0x000fc400078e0a0b */
[----:B------:R-:W-:Y:S01]  /*0730*/  IMAD.HI.U32 R5, R5, R6, RZ ;  /* 0x0000000605057227 */ /* 0x000fe200078e00ff */
[C---:B------:R-:W-:Y:S02]  /*0740*/  SEL R13, R8.reuse, R13, !P5 ;  /* 0x0000000d080d7207 */ /* 0x040fe40006800000 */
[----:B------:R-:W-:Y:S01]  /*0750*/  SEL R11, R8, R11, !P5 ;  /* 0x0000000b080b7207 */ /* 0x000fe20006800000 */
[----:B------:R-:W-:Y:S02]  /*0760*/  IMAD.MOV R12, RZ, RZ, -R4 ;  /* 0x000000ffff0c7224 */ /* 0x000fe400078e0a04 */
[----:B------:R-:W-:Y:S02]  /*0770*/  IMAD.MOV R8, RZ, RZ, -R5 ;  /* 0x000000ffff087224 */ /* 0x000fe400078e0a05 */
[C---:B------:R-:W-:Y:S01]  /*0780*/  IMAD R12, R7.reuse, R12, R3 ;  /* 0x0000000c070c7224 */ /* 0x040fe200078e0203 */
[----:B------:R-:W-:Y:S01]  /*0790*/  I2FP.F32.S32 R3, R11 ;  /* 0x0000000b00037245 */ /* 0x000fe20000201400 */
[----:B------:R-:W-:Y:S01]  /*07a0*/  IMAD R6, R7, R8, R6 ;  /* 0x0000000807067224 */ /* 0x000fe200078e0206 */
[----:B0-----:R-:W-:-:S02]  /*07b0*/  FMUL R16, R16, R15 ;  /* 0x0000000f10107220 */ /* 0x001fc40000400000 */
[----:B------:R-:W-:Y:S01]  /*07c0*/  ISETP.GT.U32.AND P4, PT, R7, R12, PT ;  /* 0x0000000c0700720c */ /* 0x000fe20003f84070 */
[----:B------:R-:W-:Y:S01]  /*07d0*/  FMUL R11, R3, R14 ;  /* 0x0000000e030b7220 */ /* 0x000fe20000400000 */
[----:B------:R-:W-:Y:S01]  /*07e0*/  I2FP.F32.S32 R3, R13 ;  /* 0x0000000d00037245 */ /* 0x000fe20000201400 */
[----:B------:R-:W-:Y:S01]  /*07f0*/  IMAD.MOV R13, RZ, RZ, -R10 ;  /* 0x000000ffff0d7224 */ /* 0x000fe200078e0a0a */
[----:B------:R-:W-:Y:S01]  /*0800*/  ISETP.GT.U32.AND P5, PT, R7, R6, PT ;  /* 0x000000060700720c */ /* 0x000fe20003fa4070 */
[----:B------:R-:W-:Y:S02]  /*0810*/  IMAD.MOV R15, RZ, RZ, -R9 ;  /* 0x000000ffff0f7224 */ /* 0x000fe400078e0a09 */
[----:B------:R-:W0:Y:S01]  /*0820*/  F2I.S64.TRUNC R10, R11 ;  /* 0x0000000b000a7311 */ /* 0x000e22000020d900 */
[----:B------:R-:W-:Y:S01]  /*0830*/  FMUL R3, R3, R14 ;  /* 0x0000000e03037220 */ /* 0x000fe20000400000 */
[----:B------:R-:W-:Y:S01]  /*0840*/  IMAD R14, R13, c[0x0][0x174], R2 ;  /* 0x00005d000d0e7a24 */ /* 0x000fe200078e0202 */
[----:B------:R-:W-:Y:S01]  /*0850*/  LOP3.LUT R2, R2, c[0x0][0x180], RZ, 0x3c, !PT ;  /* 0x0000600002027a12 */ /* 0x000fe200078e3cff */
[----:B------:R-:W-:Y:S01]  /*0860*/  IMAD R15, R15, c[0x0][0x174], R0 ;  /* 0x00005d000f0f7a24 */ /* 0x000fe200078e0200 */
[----:B------:R-:W-:Y:S01]  /*0870*/  I2FP.F32.S32 R13, c[0x0][0x17c] ;  /* 0x00005f00000d7a45 */ /* 0x000fe20000201400 */
[--C-:B------:R-:W-:Y:S01]  /*0880*/  @!P4 IMAD.IADD R12, R12, 0x1, -R7.reuse ;  /* 0x000000010c0cc824 */ /* 0x100fe200078e0a07 */
[----:B------:R-:W-:Y:S01]  /*0890*/  ISETP.GE.AND P1, PT, R2, RZ, PT ;  /* 0x000000ff0200720c */ /* 0x000fe20003f26270 */
[----:B------:R-:W1:Y:S01]  /*08a0*/  F2I.S64.TRUNC R8, R3 ;  /* 0x0000000300087311 */ /* 0x000e62000020d900 */
[----:B------:R-:W-:Y:S01]  /*08b0*/  I2FP.F32.S32 R2, R14 ;  /* 0x0000000e00027245 */ /* 0x000fe20000201400 */
[----:B------:R-:W-:Y:S01]  /*08c0*/  @!P5 IMAD.IADD R6, R6, 0x1, -R7 ;  /* 0x000000010606d824 */ /* 0x000fe200078e0a07 */
[----:B------:R-:W-:Y:S01]  /*08d0*/  ISETP.GE.U32.AND P2, PT, R12, R7, PT ;  /* 0x000000070c00720c */ /* 0x000fe20003f46070 */
[----:B------:R-:W-:Y:S01]  /*08e0*/  FMUL R13, R16, R13 ;  /* 0x0000000d100d7220 */ /* 0x000fe20000400000 */
[----:B------:R-:W-:-:S02]  /*08f0*/  I2FP.F32.S32 R12, R15 ;  /* 0x0000000f000c7245 */ /* 0x000fc40000201400 */
[----:B------:R-:W-:Y:S01]  /*0900*/  ISETP.GE.U32.AND P3, PT, R6, R7, PT ;  /* 0x000000070600720c */ /* 0x000fe20003f66070 */
[----:B0-----:R-:W-:Y:S01]  /*0910*/  IMAD R7, R11, c[0x0][0x17c], RZ ;  /* 0x00005f000b077a24 */ /* 0x001fe200078e02ff */
[-C--:B------:R-:W-:Y:S01]  /*0920*/  FMUL R2, R2, R13.reuse ;  /* 0x0000000d02027220 */ /* 0x080fe20000400000 */
[----:B------:R-:W-:Y:S01]  /*0930*/  FMUL R6, R12, R13 ;  /* 0x0000000d0c067220 */ /* 0x000fe20000400000 */
[----:B------:R-:W-:Y:S01]  /*0940*/  @!P5 IADD3 R5, R5, 0x1, RZ ;  /* 0x000000010505d810 */ /* 0x000fe20007ffe0ff */
[----:B------:R-:W-:Y:S01]  /*0950*/  IMAD R17, R10, UR6, R7 ;  /* 0x000000060a117c24 */ /* 0x000fe2000f8e0207 */
[----:B------:R-:W-:Y:S01]  /*0960*/  @!P4 IADD3 R4, R4, 0x1, RZ ;  /* 0x000000010404c810 */ /* 0x000fe20007ffe0ff */
[----:B------:R-:W-:Y:S01]  /*0970*/  IMAD.WIDE.U32 R10, R10, c[0x0][0x17c], RZ ;  /* 0x00005f000a0a7a25 */ /* 0x000fe200078e00ff */
[----:B------:R-:W0:Y:S02]  /*0980*/  F2I.S64.TRUNC R2, R2 ;  /* 0x0000000200027311 */ /* 0x000e24000020d900 */
[----:B------:R-:W-:Y:S01]  /*0990*/  @P2 IADD3 R4, R4, 0x1, RZ ;  /* 0x0000000104042810 */ /* 0x000fe20007ffe0ff */
[----:B-1----:R-:W-:Y:S01]  /*09a0*/  IMAD R9, R9, c[0x0][0x17c], RZ ;  /* 0x00005f0009097a24 */ /* 0x002fe200078e02ff */
[----:B------:R-:W-:Y:S01]  /*09b0*/  LEA R15, P4, R10, c[0x0][0x160], 0x1 ;  /* 0x000058000a0f7a11 */ /* 0x000fe200078808ff */
[----:B------:R-:W-:Y:S01]  /*09c0*/  IMAD.IADD R17, R11, 0x1, R17 ;  /* 0x000000010b117824 */ /* 0x000fe200078e0211 */
[----:B------:R-:W-:Y:S01]  /*09d0*/  @P3 IADD3 R5, R5, 0x1, RZ ;  /* 0x0000000105053810 */ /* 0x000fe20007ffe0ff */
[C---:B------:R-:W-:Y:S01]  /*09e0*/  IMAD R13, R8.reuse, UR6, R9 ;  /* 0x00000006080d7c24 */ /* 0x040fe2000f8e0209 */
[----:B------:R-:W1:Y:S01]  /*09f0*/  F2I.S64.TRUNC R6, R6 ;  /* 0x0000000600067311 */ /* 0x000e62000020d900 */
[----:B------:R-:W-:Y:S01]  /*0a00*/  IMAD.WIDE.U32 R8, R8, c[0x0][0x17c], RZ ;  /* 0x00005f0008087a25 */ /* 0x000fe200078e00ff */
[----:B------:R-:W-:-:S02]  /*0a10*/  LEA.HI.X R17, R10, c[0x0][0x164], R17, 0x1, P4 ;  /* 0x000059000a117a11 */ /* 0x000fc400020f0c11 */
[----:B------:R-:W-:Y:S02]  /*0a20*/  ISETP.NE.AND P2, PT, RZ, c[0x0][0x180], PT ;  /* 0x00006000ff007a0c */ /* 0x000fe40003f45270 */
[----:B------:R-:W-:Y:S01]  /*0a30*/  IADD3 R13, R9, R13, RZ ;  /* 0x0000000d090d7210 */ /* 0x000fe20007ffe0ff */
[----:B------:R-:W-:Y:S01]  /*0a40*/  IMAD.MOV.U32 R9, RZ, RZ, R5 ;  /* 0x000000ffff097224 */ /* 0x000fe200078e0005 */
[C---:B------:R-:W-:Y:S01]  /*0a50*/  LEA R11, P5, R8.reuse, c[0x0][0x160], 0x1 ;  /* 0x00005800080b7a11 */ /* 0x040fe200078a08ff */
[----:B------:R-:W-:Y:S01]  /*0a60*/  IMAD.MOV.U32 R5, RZ, RZ, R4 ;  /* 0x000000ffff057224 */ /* 0x000fe200078e0004 */
[----:B------:R-:W-:Y:S01]  /*0a70*/  LOP3.LUT R10, RZ, c[0x0][0x180], RZ, 0x33, !PT ;  /* 0x00006000ff0a7a12 */ /* 0x000fe200078e33ff */
[----:B------:R-:W-:Y:S01]  /*0a80*/  @!P1 IMAD.MOV R9, RZ, RZ, -R9 ;  /* 0x000000ffff099224 */ /* 0x000fe200078e0a09 */
[----:B------:R-:W-:Y:S01]  /*0a90*/  LEA.HI.X R13, R8, c[0x0][0x164], R13, 0x1, P5 ;  /* 0x00005900080d7a11 */ /* 0x000fe200028f0c0d */
[----:B------:R-:W-:Y:S01]  /*0aa0*/  @!P0 IMAD.MOV R5, RZ, RZ, -R5 ;  /* 0x000000ffff058224 */ /* 0x000fe200078e0a05 */
[----:B0-----:R-:W-:-:S02]  /*0ab0*/  LEA R8, P1, R2, R11, 0x1 ;  /* 0x0000000b02087211 */ /* 0x001fc400078208ff */
[----:B-1----:R-:W-:Y:S02]  /*0ac0*/  LEA R4, P0, R6, R15, 0x1 ;  /* 0x0000000f06047211 */ /* 0x002fe400078008ff */
[C---:B------:R-:W-:Y:S02]  /*0ad0*/  SEL R11, R10.reuse, R9, !P2 ;  /* 0x000000090a0b7207 */ /* 0x040fe40005000000 */
[----:B------:R-:W-:Y:S02]  /*0ae0*/  SEL R10, R10, R5, !P2 ;  /* 0x000000050a0a7207 */ /* 0x000fe40005000000 */
[----:B------:R-:W-:Y:S01]  /*0af0*/  LEA.HI.X R5, R6, R17, R7, 0x1, P0 ;  /* 0x0000001106057211 */ /* 0x000fe200000f0c07 */
[----:B------:R-:W-:Y:S01]  /*0b00*/  IMAD R11, R11, UR4, RZ ;  /* 0x000000040b0b7c24 */ /* 0x000fe2000f8e02ff */
[----:B------:R-:W-:Y:S02]  /*0b10*/  ISETP.GE.AND P0, PT, R0, c[0x0][0x184], PT ;  /* 0x0000610000007a0c */ /* 0x000fe40003f06270 */
[----:B------:R-:W-:Y:S01]  /*0b20*/  LEA.HI.X R9, R2, R13, R3, 0x1, P1 ;  /* 0x0000000d02097211 */ /* 0x000fe200008f0c03 */
[----:B------:R-:W-:Y:S01]  /*0b30*/  IMAD R3, R10, UR4, RZ ;  /* 0x000000040a037c24 */ /* 0x000fe2000f8e02ff */
[----:B------:R-:W-:Y:S01]  /*0b40*/  PRMT R7, RZ, 0x7610, R7 ;  /* 0x00007610ff077816 */ /* 0x000fe20000000007 */
[----:B------:R-:W-:Y:S01]  /*0b50*/  ULDC.64 UR4, c[0x0][0x118] ;  /* 0x0000460000047ab9 */ /* 0x000fe20000000a00 */
[----:B------:R-:W-:Y:S01]  /*0b60*/  PRMT R6, RZ, 0x7610, R6 ;  /* 0x00007610ff067816 */ /* 0x000fe20000000006 */
[----:B------:R-:W-:-:S04]  /*0b70*/  IMAD.WIDE R8, R11, 0x2, R8 ;  /* 0x000000020b087825 */ /* 0x000fc800078e0208 */
[----:B------:R-:W-:Y:S02]  /*0b80*/  IMAD.WIDE R4, R3, 0x2, R4 ;  /* 0x0000000203047825 */ /* 0x000fe400078e0204 */
[----:B------:R-:W2:Y:S04]  /*0b90*/  @!P0 LDG.E.EL.U16 R7, [R8.64] ;  /* 0x0000000408078981 */ /* 0x000ea8000c2e1500 */
[----:B------:R-:W2:Y:S01]  /*0ba0*/  @!P0 LDG.E.EL.U16 R6, [R4.64] ;  /* 0x0000000404068981 */ /* 0x000ea2000c2e1500 */
[----:B------:R-:W-:-:S04]  /*0bb0*/  IMAD.MOV.U32 R3, RZ, RZ, 0x2 ;  /* 0x00000002ff037424 */ /* 0x000fc800078e00ff */
[----:B------:R-:W-:Y:S01]  /*0bc0*/  IMAD.WIDE R2, R0, R3, c[0x0][0x168] ;  /* 0x00005a0000027625 */ /* 0x000fe200078e0203 */
[----:B--2---:R-:W-:Y:S01]  /*0bd0*/  PRMT R7, R6, 0x5410, R7 ;  /* 0x0000541006077816 */ /* 0x004fe20000000007 */
[----:B------:R-:W-:Y:S06]  /*0be0*/  @P0 EXIT ;  /* 0x000000000000094d */ /* 0x000fec0003800000 */
[----:B------:R-:W-:Y:S01]  /*0bf0*/  STG.E [R2.64], R7 ;  /* 0x0000000702007986 */ /* 0x000fe2000c101904 */
[----:B------:R-:W-:Y:S05]  /*0c00*/  EXIT ;  /* 0x000000000000794d */ /* 0x000fea0003800000 */
.L_x_0:
[----:B------:R-:W-:-:S00]  /*0c10*/  BRA `(.L_x_0) ;  /* 0xfffffff000007947 */ /* 0x000fc0000383ffff */
[----:B------:R-:W-:-:S00]  /*0c20*/  NOP ;  /* 0x0000000000007918 */ /* 0x000fc00000000000 */
        /* <DEDUP_REMOVED lines=13> */
.L_x_1:
